//
// Generated by NVIDIA NVVM Compiler
//
// Compiler Build ID: CL-36424714
// Cuda compilation tools, release 13.0, V13.0.88
// Based on NVVM 20.0.0
//

.version 9.0
.target sm_100
.address_size 64

	// .globl	_Z16advect_particlesfP6float4mS0_mmmm

.visible .entry _Z16advect_particlesfP6float4mS0_mmmm(
	.param .f32 _Z16advect_particlesfP6float4mS0_mmmm_param_0,
	.param .u64 .ptr .align 1 _Z16advect_particlesfP6float4mS0_mmmm_param_1,
	.param .u64 _Z16advect_particlesfP6float4mS0_mmmm_param_2,
	.param .u64 .ptr .align 1 _Z16advect_particlesfP6float4mS0_mmmm_param_3,
	.param .u64 _Z16advect_particlesfP6float4mS0_mmmm_param_4,
	.param .u64 _Z16advect_particlesfP6float4mS0_mmmm_param_5,
	.param .u64 _Z16advect_particlesfP6float4mS0_mmmm_param_6,
	.param .u64 _Z16advect_particlesfP6float4mS0_mmmm_param_7
)
{
	.reg .pred 	%p<8>;
	.reg .b32 	%r<30>;
	.reg .b32 	%f<107>;
	.reg .b64 	%rd<69>;

	ld.param.f32 	%f7, [_Z16advect_particlesfP6float4mS0_mmmm_param_0];
	ld.param.u64 	%rd9, [_Z16advect_particlesfP6float4mS0_mmmm_param_2];
	ld.param.u64 	%rd5, [_Z16advect_particlesfP6float4mS0_mmmm_param_4];
	ld.param.u64 	%rd6, [_Z16advect_particlesfP6float4mS0_mmmm_param_5];
	ld.param.u64 	%rd7, [_Z16advect_particlesfP6float4mS0_mmmm_param_6];
	mov.u32 	%r1, %ctaid.x;
	mov.u32 	%r2, %ntid.x;
	mov.u32 	%r3, %tid.x;
	mad.lo.s32 	%r4, %r1, %r2, %r3;
	cvt.u64.u32 	%rd1, %r4;
	setp.le.u64 	%p1, %rd9, %rd1;
	@%p1 bra 	$L__BB0_13;
	ld.param.u64 	%rd68, [_Z16advect_particlesfP6float4mS0_mmmm_param_7];
	ld.param.u64 	%rd67, [_Z16advect_particlesfP6float4mS0_mmmm_param_3];
	ld.param.u64 	%rd66, [_Z16advect_particlesfP6float4mS0_mmmm_param_1];
	cvta.to.global.u64 	%rd10, %rd66;
	cvta.to.global.u64 	%rd11, %rd67;
	shl.b64 	%rd12, %rd1, 4;
	add.s64 	%rd2, %rd10, %rd12;
	.pragma "used_bytes_mask 4095";
	ld.global.v4.f32 	{%f8, %f9, %f10, %f11}, [%rd2];
	cvt.rzi.u64.f32 	%rd13, %f8;
	cvt.rn.f32.u64 	%f12, %rd13;
	sub.f32 	%f13, %f8, %f12;
	cvt.rzi.u64.f32 	%rd14, %f9;
	cvt.rn.f32.u64 	%f14, %rd14;
	sub.f32 	%f15, %f9, %f14;
	cvt.rzi.u64.f32 	%rd15, %f10;
	cvt.rn.f32.u64 	%f16, %rd15;
	sub.f32 	%f17, %f10, %f16;
	add.f32 	%f18, %f8, 0f00000000;
	cvt.rzi.u64.f32 	%rd16, %f18;
	add.f32 	%f19, %f9, 0f00000000;
	cvt.rzi.u64.f32 	%rd17, %f19;
	add.f32 	%f20, %f10, 0f00000000;
	cvt.rzi.u64.f32 	%rd18, %f20;
	cvt.rzi.u64.f32 	%rd19, %f7;
	cvt.u32.u64 	%r5, %rd16;
	cvt.u32.u64 	%r6, %rd5;
	add.s32 	%r7, %r6, -1;
	min.u32 	%r8, %r5, %r7;
	cvt.u64.u32 	%rd20, %r8;
	cvt.u32.u64 	%r9, %rd17;
	cvt.u32.u64 	%r10, %rd6;
	add.s32 	%r11, %r10, -1;
	min.u32 	%r12, %r9, %r11;
	cvt.u64.u32 	%rd21, %r12;
	cvt.u32.u64 	%r13, %rd18;
	cvt.u32.u64 	%r14, %rd7;
	add.s32 	%r15, %r14, -1;
	min.u32 	%r16, %r13, %r15;
	cvt.u64.u32 	%rd22, %r16;
	cvt.u32.u64 	%r17, %rd19;
	cvt.u32.u64 	%r18, %rd68;
	add.s32 	%r19, %r18, -1;
	min.u32 	%r20, %r17, %r19;
	cvt.u64.u32 	%rd23, %r20;
	mul.lo.s64 	%rd24, %rd7, %rd23;
	add.s64 	%rd25, %rd24, %rd22;
	mul.lo.s64 	%rd26, %rd25, %rd6;
	add.s64 	%rd27, %rd26, %rd21;
	mad.lo.s64 	%rd28, %rd27, %rd5, %rd20;
	add.f32 	%f21, %f8, 0f3F800000;
	cvt.rzi.u64.f32 	%rd29, %f21;
	add.f32 	%f22, %f9, 0f3F800000;
	cvt.rzi.u64.f32 	%rd30, %f22;
	cvt.u32.u64 	%r21, %rd29;
	min.u32 	%r22, %r21, %r7;
	cvt.u64.u32 	%rd31, %r22;
	cvt.u32.u64 	%r23, %rd30;
	min.u32 	%r24, %r23, %r11;
	cvt.u64.u32 	%rd32, %r24;
	add.s64 	%rd33, %rd26, %rd32;
	mul.lo.s64 	%rd34, %rd33, %rd5;
	add.s64 	%rd35, %rd34, %rd31;
	add.s64 	%rd36, %rd34, %rd20;
	add.f32 	%f23, %f10, 0f3F800000;
	cvt.rzi.u64.f32 	%rd37, %f23;
	cvt.u32.u64 	%r25, %rd37;
	min.u32 	%r26, %r25, %r15;
	cvt.u64.u32 	%rd38, %r26;
	add.s64 	%rd39, %rd24, %rd38;
	mul.lo.s64 	%rd40, %rd39, %rd6;
	add.s64 	%rd41, %rd40, %rd21;
	mul.lo.s64 	%rd42, %rd41, %rd5;
	add.s64 	%rd43, %rd42, %rd20;
	add.s64 	%rd44, %rd42, %rd31;
	add.s64 	%rd45, %rd40, %rd32;
	mul.lo.s64 	%rd46, %rd45, %rd5;
	add.s64 	%rd47, %rd46, %rd20;
	add.s64 	%rd48, %rd46, %rd31;
	shl.b64 	%rd49, %rd28, 4;
	add.s64 	%rd50, %rd11, %rd49;
	.pragma "used_bytes_mask 4095";
	ld.global.v4.f32 	{%f24, %f25, %f26, %f27}, [%rd50];
	mov.f32 	%f28, 0f3F800000;
	sub.f32 	%f29, %f28, %f13;
	shl.b64 	%rd51, %rd35, 4;
	add.s64 	%rd52, %rd11, %rd51;
	.pragma "used_bytes_mask 4095";
	ld.global.v4.f32 	{%f30, %f31, %f32, %f33}, [%rd52];
	mul.f32 	%f34, %f13, %f30;
	fma.rn.f32 	%f35, %f29, %f24, %f34;
	shl.b64 	%rd53, %rd36, 4;
	add.s64 	%rd54, %rd11, %rd53;
	.pragma "used_bytes_mask 4095";
	ld.global.v4.f32 	{%f36, %f37, %f38, %f39}, [%rd54];
	fma.rn.f32 	%f40, %f29, %f36, %f34;
	shl.b64 	%rd55, %rd43, 4;
	add.s64 	%rd56, %rd11, %rd55;
	.pragma "used_bytes_mask 4095";
	ld.global.v4.f32 	{%f41, %f42, %f43, %f44}, [%rd56];
	shl.b64 	%rd57, %rd44, 4;
	add.s64 	%rd58, %rd11, %rd57;
	.pragma "used_bytes_mask 4095";
	ld.global.v4.f32 	{%f45, %f46, %f47, %f48}, [%rd58];
	mul.f32 	%f49, %f13, %f45;
	fma.rn.f32 	%f50, %f29, %f41, %f49;
	shl.b64 	%rd59, %rd47, 4;
	add.s64 	%rd60, %rd11, %rd59;
	.pragma "used_bytes_mask 4095";
	ld.global.v4.f32 	{%f51, %f52, %f53, %f54}, [%rd60];
	shl.b64 	%rd61, %rd48, 4;
	add.s64 	%rd62, %rd11, %rd61;
	.pragma "used_bytes_mask 4095";
	ld.global.v4.f32 	{%f55, %f56, %f57, %f58}, [%rd62];
	mul.f32 	%f59, %f13, %f55;
	fma.rn.f32 	%f60, %f29, %f51, %f59;
	sub.f32 	%f61, %f28, %f15;
	mul.f32 	%f62, %f15, %f40;
	fma.rn.f32 	%f63, %f61, %f35, %f62;
	mul.f32 	%f64, %f15, %f60;
	fma.rn.f32 	%f65, %f61, %f50, %f64;
	sub.f32 	%f66, %f28, %f17;
	mul.f32 	%f67, %f17, %f65;
	fma.rn.f32 	%f68, %f66, %f63, %f67;
	mul.f32 	%f69, %f13, %f31;
	fma.rn.f32 	%f70, %f29, %f25, %f69;
	fma.rn.f32 	%f71, %f29, %f37, %f69;
	mul.f32 	%f72, %f13, %f46;
	fma.rn.f32 	%f73, %f29, %f42, %f72;
	mul.f32 	%f74, %f13, %f56;
	fma.rn.f32 	%f75, %f29, %f52, %f74;
	mul.f32 	%f76, %f15, %f71;
	fma.rn.f32 	%f77, %f61, %f70, %f76;
	mul.f32 	%f78, %f15, %f75;
	fma.rn.f32 	%f79, %f61, %f73, %f78;
	mul.f32 	%f80, %f17, %f79;
	fma.rn.f32 	%f81, %f66, %f77, %f80;
	mul.f32 	%f82, %f13, %f32;
	fma.rn.f32 	%f83, %f29, %f26, %f82;
	fma.rn.f32 	%f84, %f29, %f38, %f82;
	mul.f32 	%f85, %f13, %f47;
	fma.rn.f32 	%f86, %f29, %f43, %f85;
	mul.f32 	%f87, %f13, %f57;
	fma.rn.f32 	%f88, %f29, %f53, %f87;
	mul.f32 	%f89, %f15, %f84;
	fma.rn.f32 	%f90, %f61, %f83, %f89;
	mul.f32 	%f91, %f15, %f88;
	fma.rn.f32 	%f92, %f61, %f86, %f91;
	mul.f32 	%f93, %f17, %f92;
	fma.rn.f32 	%f94, %f66, %f90, %f93;
	fma.rn.f32 	%f104, %f68, 0f3D4CCCCD, %f8;
	fma.rn.f32 	%f105, %f81, 0f3D4CCCCD, %f9;
	st.global.v2.f32 	[%rd2], {%f104, %f105};
	fma.rn.f32 	%f106, %f94, 0f3D4CCCCD, %f10;
	st.global.f32 	[%rd2+8], %f106;
	setp.geu.f32 	%p2, %f104, 0f00000000;
	@%p2 bra 	$L__BB0_3;
	mov.b32 	%r27, 0;
	st.global.u32 	[%rd2], %r27;
	mov.f32 	%f104, 0f00000000;
$L__BB0_3:
	cvt.rn.f32.u64 	%f96, %rd5;
	setp.leu.f32 	%p3, %f104, %f96;
	@%p3 bra 	$L__BB0_5;
	add.s64 	%rd63, %rd5, -1;
	cvt.rn.f32.u64 	%f97, %rd63;
	st.global.f32 	[%rd2], %f97;
$L__BB0_5:
	setp.geu.f32 	%p4, %f105, 0f00000000;
	@%p4 bra 	$L__BB0_7;
	mov.b32 	%r28, 0;
	st.global.u32 	[%rd2+4], %r28;
	mov.f32 	%f105, 0f00000000;
$L__BB0_7:
	cvt.rn.f32.u64 	%f99, %rd6;
	setp.leu.f32 	%p5, %f105, %f99;
	@%p5 bra 	$L__BB0_9;
	add.s64 	%rd64, %rd6, -1;
	cvt.rn.f32.u64 	%f100, %rd64;
	st.global.f32 	[%rd2+4], %f100;
$L__BB0_9:
	setp.geu.f32 	%p6, %f106, 0f00000000;
	@%p6 bra 	$L__BB0_11;
	mov.b32 	%r29, 0;
	st.global.u32 	[%rd2+8], %r29;
	mov.f32 	%f106, 0f00000000;
$L__BB0_11:
	cvt.rn.f32.u64 	%f102, %rd7;
	setp.leu.f32 	%p7, %f106, %f102;
	@%p7 bra 	$L__BB0_13;
	add.s64 	%rd65, %rd7, -1;
	cvt.rn.f32.u64 	%f103, %rd65;
	st.global.f32 	[%rd2+8], %f103;
$L__BB0_13:
	ret;

}


// ===== COMPILED SASS (sm_100) =====

	.target	sm_100

	.elftype	@"ET_EXEC"


//--------------------- .note.nv.tkinfo           --------------------------
	.section	.note.nv.tkinfo,"",@"SHT_NOTE"
	.sectionflags	@"SHF_NOTE_NV_TKINFO"
	.tkinfo
        /*0018*/ 	.word	0x00000002
        /*0030*/ 	.string	""
        /*0030*/ 	.string	"ptxas"
        /*0030*/ 	.string	"Cuda compilation tools, release 13.0, V13.0.88"
        /*0030*/ 	.string	"Build cuda_13.0.r13.0/compiler.36424714_0"
        /*0030*/ 	.string	"-arch sm_100 -m 64 "



//--------------------- .note.nv.cuinfo           --------------------------
	.section	.note.nv.cuinfo,"",@"SHT_NOTE"
	.sectionflags	@"SHF_NOTE_NV_CUINFO"
        /*0018*/ 	.short	0x0002
        /*001a*/ 	.short	0x0064
        /*001c*/ 	.short	0x0082
	.zero		2


//--------------------- .nv.info                  --------------------------
	.section	.nv.info,"",@"SHT_CUDA_INFO"
	.align	4


	//----- nvinfo : EIATTR_REGCOUNT
	.align		4
        /*0000*/ 	.byte	0x04, 0x2f
        /*0002*/ 	.short	(.L_1 - .L_0)
	.align		4
.L_0:
        /*0004*/ 	.word	index@(_Z16advect_particlesfP6float4mS0_mmmm)
        /*0008*/ 	.word	0x00000030


	//----- nvinfo : EIATTR_FRAME_SIZE
	.align		4
.L_1:
        /*000c*/ 	.byte	0x04, 0x11
        /*000e*/ 	.short	(.L_3 - .L_2)
	.align		4
.L_2:
        /*0010*/ 	.word	index@(_Z16advect_particlesfP6float4mS0_mmmm)
        /*0014*/ 	.word	0x00000000


	//----- nvinfo : EIATTR_MIN_STACK_SIZE
	.align		4
.L_3:
        /*0018*/ 	.byte	0x04, 0x12
        /*001a*/ 	.short	(.L_5 - .L_4)
	.align		4
.L_4:
        /*001c*/ 	.word	index@(_Z16advect_particlesfP6float4mS0_mmmm)
        /*0020*/ 	.word	0x00000000
.L_5:


//--------------------- .nv.compat                --------------------------
	.section	.nv.compat,"",@"SHT_CUDA_COMPAT_INFO"
	.align	4
        /*0000*/ 	.byte	0x02, 0x09, 0x00, 0x00, 0x02, 0x02, 0x01, 0x00, 0x02, 0x05, 0x05, 0x00, 0x03, 0x07, 0x01, 0x01
        /*0010*/ 	.byte	0x02, 0x03, 0x00, 0x00, 0x02, 0x06, 0x01, 0x00, 0x04, 0x0b, 0x08, 0x00, 0x09, 0x00, 0x00, 0x00
        /*0020*/ 	.byte	0x00, 0x00, 0x00, 0x00


//--------------------- .nv.info._Z16advect_particlesfP6float4mS0_mmmm --------------------------
	.section	.nv.info._Z16advect_particlesfP6float4mS0_mmmm,"",@"SHT_CUDA_INFO"
	.sectionflags	@""
	.align	4


	//----- nvinfo : EIATTR_CUDA_API_VERSION
	.align		4
        /*0000*/ 	.byte	0x04, 0x37
        /*0002*/ 	.short	(.L_7 - .L_6)
.L_6:
        /*0004*/ 	.word	0x00000082


	//----- nvinfo : EIATTR_KPARAM_INFO
	.align		4
.L_7:
        /*0008*/ 	.byte	0x04, 0x17
        /*000a*/ 	.short	(.L_9 - .L_8)
.L_8:
        /*000c*/ 	.word	0x00000000
        /*0010*/ 	.short	0x0007
        /*0012*/ 	.short	0x0038
        /*0014*/ 	.byte	0x00, 0xf0, 0x21, 0x00


	//----- nvinfo : EIATTR_KPARAM_INFO
	.align		4
.L_9:
        /*0018*/ 	.byte	0x04, 0x17
        /*001a*/ 	.short	(.L_11 - .L_10)
.L_10:
        /*001c*/ 	.word	0x00000000
        /*0020*/ 	.short	0x0006
        /*0022*/ 	.short	0x0030
        /*0024*/ 	.byte	0x00, 0xf0, 0x21, 0x00


	//----- nvinfo : EIATTR_KPARAM_INFO
	.align		4
.L_11:
        /*0028*/ 	.byte	0x04, 0x17
        /*002a*/ 	.short	(.L_13 - .L_12)
.L_12:
        /*002c*/ 	.word	0x00000000
        /*0030*/ 	.short	0x0005
        /*0032*/ 	.short	0x0028
        /*0034*/ 	.byte	0x00, 0xf0, 0x21, 0x00


	//----- nvinfo : EIATTR_KPARAM_INFO
	.align		4
.L_13:
        /*0038*/ 	.byte	0x04, 0x17
        /*003a*/ 	.short	(.L_15 - .L_14)
.L_14:
        /*003c*/ 	.word	0x00000000
        /*0040*/ 	.short	0x0004
        /*0042*/ 	.short	0x0020
        /*0044*/ 	.byte	0x00, 0xf0, 0x21, 0x00


	//----- nvinfo : EIATTR_KPARAM_INFO
	.align		4
.L_15:
        /*0048*/ 	.byte	0x04, 0x17
        /*004a*/ 	.short	(.L_17 - .L_16)
.L_16:
        /*004c*/ 	.word	0x00000000
        /*0050*/ 	.short	0x0003
        /*0052*/ 	.short	0x0018
        /*0054*/ 	.byte	0x00, 0xf5, 0x21, 0x00


	//----- nvinfo : EIATTR_KPARAM_INFO
	.align		4
.L_17:
        /*0058*/ 	.byte	0x04, 0x17
        /*005a*/ 	.short	(.L_19 - .L_18)
.L_18:
        /*005c*/ 	.word	0x00000000
        /*0060*/ 	.short	0x0002
        /*0062*/ 	.short	0x0010
        /*0064*/ 	.byte	0x00, 0xf0, 0x21, 0x00


	//----- nvinfo : EIATTR_KPARAM_INFO
	.align		4
.L_19:
        /*0068*/ 	.byte	0x04, 0x17
        /*006a*/ 	.short	(.L_21 - .L_20)
.L_20:
        /*006c*/ 	.word	0x00000000
        /*0070*/ 	.short	0x0001
        /*0072*/ 	.short	0x0008
        /*0074*/ 	.byte	0x00, 0xf5, 0x21, 0x00


	//----- nvinfo : EIATTR_KPARAM_INFO
	.align		4
.L_21:
        /*0078*/ 	.byte	0x04, 0x17
        /*007a*/ 	.short	(.L_23 - .L_22)
.L_22:
        /*007c*/ 	.word	0x00000000
        /*0080*/ 	.short	0x0000
        /*0082*/ 	.short	0x0000
        /*0084*/ 	.byte	0x00, 0xf0, 0x11, 0x00


	//----- nvinfo : EIATTR_SPARSE_MMA_MASK
	.align		4
.L_23:
        /*0088*/ 	.byte	0x03, 0x50
        /*008a*/ 	.short	0x0000


	//----- nvinfo : EIATTR_MAXREG_COUNT
	.align		4
        /*008c*/ 	.byte	0x03, 0x1b
        /*008e*/ 	.short	0x00ff


	//----- nvinfo : EIATTR_MERCURY_ISA_VERSION
	.align		4
        /*0090*/ 	.byte	0x03, 0x5f
        /*0092*/ 	.short	0x0101


	//----- nvinfo : EIATTR_UNUSED_LOAD_BYTE_OFFSET
	.align		4
        /*0094*/ 	.byte	0x04, 0x44
        /*0096*/ 	.short	(.L_25 - .L_24)


	//   ....[0]....
.L_24:
        /*0098*/ 	.word	0x00000120
        /*009c*/ 	.word	0x00000fff


	//   ....[1]....
        /*00a0*/ 	.word	0x00000570
        /*00a4*/ 	.word	0x00000fff


	//   ....[2]....
        /*00a8*/ 	.word	0x000005c0
        /*00ac*/ 	.word	0x00000fff


	//   ....[3]....
        /*00b0*/ 	.word	0x00000610
        /*00b4*/ 	.word	0x00000fff


	//   ....[4]....
        /*00b8*/ 	.word	0x000006a0
        /*00bc*/ 	.word	0x00000fff


	//   ....[5]....
        /*00c0*/ 	.word	0x000006d0
        /*00c4*/ 	.word	0x00000fff


	//   ....[6]....
        /*00c8*/ 	.word	0x000006e0
        /*00cc*/ 	.word	0x00000fff


	//   ....[7]....
        /*00d0*/ 	.word	0x000006f0
        /*00d4*/ 	.word	0x00000fff


	//----- nvinfo : EIATTR_VRC_CTA_INIT_COUNT
	.align		4
.L_25:
        /*00d8*/ 	.byte	0x02, 0x4a
	.zero		1
	.zero		1


	//----- nvinfo : EIATTR_EXIT_INSTR_OFFSETS
	.align		4
        /*00dc*/ 	.byte	0x04, 0x1c
        /*00de*/ 	.short	(.L_27 - .L_26)


	//   ....[0]....
.L_26:
        /*00e0*/ 	.word	0x00000080


	//   ....[1]....
        /*00e4*/ 	.word	0x00000bf0


	//   ....[2]....
        /*00e8*/ 	.word	0x00000c40


	//----- nvinfo : EIATTR_CBANK_PARAM_SIZE
	.align		4
.L_27:
        /*00ec*/ 	.byte	0x03, 0x19
        /*00ee*/ 	.short	0x0040


	//----- nvinfo : EIATTR_PARAM_CBANK
	.align		4
        /*00f0*/ 	.byte	0x04, 0x0a
        /*00f2*/ 	.short	(.L_29 - .L_28)
	.align		4
.L_28:
        /*00f4*/ 	.word	index@(.nv.constant0._Z16advect_particlesfP6float4mS0_mmmm)
        /*00f8*/ 	.short	0x0380
        /*00fa*/ 	.short	0x0040


	//----- nvinfo : EIATTR_SW_WAR
	.align		4
.L_29:
        /*00fc*/ 	.byte	0x04, 0x36
        /*00fe*/ 	.short	(.L_31 - .L_30)
.L_30:
        /*0100*/ 	.word	0x00000008
.L_31:


//--------------------- .nv.callgraph             --------------------------
	.section	.nv.callgraph,"",@"SHT_CUDA_CALLGRAPH"
	.align	4
	.sectionentsize	8
	.align		4
        /*0000*/ 	.word	0x00000000
	.align		4
        /*0004*/ 	.word	0xffffffff
	.align		4
        /*0008*/ 	.word	0x00000000
	.align		4
        /*000c*/ 	.word	0xfffffffe
	.align		4
        /*0010*/ 	.word	0x00000000
	.align		4
        /*0014*/ 	.word	0xfffffffd
	.align		4
        /*0018*/ 	.word	0x00000000
	.align		4
        /*001c*/ 	.word	0xfffffffc


//--------------------- .text._Z16advect_particlesfP6float4mS0_mmmm --------------------------
	.section	.text._Z16advect_particlesfP6float4mS0_mmmm,"ax",@progbits
	.align	128
        .global         _Z16advect_particlesfP6float4mS0_mmmm
        .type           _Z16advect_particlesfP6float4mS0_mmmm,@function
        .size           _Z16advect_particlesfP6float4mS0_mmmm,(.L_x_1 - _Z16advect_particlesfP6float4mS0_mmmm)
        .other          _Z16advect_particlesfP6float4mS0_mmmm,@"STO_CUDA_ENTRY STV_DEFAULT"
_Z16advect_particlesfP6float4mS0_mmmm:
.text._Z16advect_particlesfP6float4mS0_mmmm:
[----:B------:R-:W-:Y:S01]  /*0000*/  LDC R1, c[0x0][0x37c] ;  /* 0x0000df00ff017b82 */ /* 0x000fe20000000800 */
[----:B------:R-:W0:Y:S07]  /*0010*/  S2R R3, SR_TID.X ;  /* 0x0000000000037919 */ /* 0x000e2e0000002100 */
[----:B------:R-:W0:Y:S01]  /*0020*/  S2UR UR4, SR_CTAID.X ;  /* 0x00000000000479c3 */ /* 0x000e220000002500 */
[----:B------:R-:W1:Y:S07]  /*0030*/  LDCU.64 UR6, c[0x0][0x390] ;  /* 0x00007200ff0677ac */ /* 0x000e6e0008000a00 */
[----:B------:R-:W0:Y:S02]  /*0040*/  LDC R0, c[0x0][0x360] ;  /* 0x0000d800ff007b82 */ /* 0x000e240000000800 */
[----:B0-----:R-:W-:-:S05]  /*0050*/  IMAD R0, R0, UR4, R3 ;  /* 0x0000000400007c24 */ /* 0x001fca000f8e0203 */
[----:B-1----:R-:W-:-:S04]  /*0060*/  ISETP.GE.U32.AND P0, PT, R0, UR6, PT ;  /* 0x0000000600007c0c */ /* 0x002fc8000bf06070 */
[----:B------:R-:W-:-:S13]  /*0070*/  ISETP.GE.U32.AND.EX P0, PT, RZ, UR7, PT, P0 ;  /* 0x00000007ff007c0c */ /* 0x000fda000bf06100 */
[----:B------:R-:W-:Y:S05]  /*0080*/  @P0 EXIT ;  /* 0x000000000000094d */ /* 0x000fea0003800000 */
[----:B------:R-:W0:Y:S01]  /*0090*/  LDCU.64 UR4, c[0x0][0x388] ;  /* 0x00007100ff0477ac */ /* 0x000e220008000a00 */
[----:B------:R-:W1:Y:S01]  /*00a0*/  LDC.64 R2, c[0x0][0x3a8] ;  /* 0x0000ea00ff027b82 */ /* 0x000e620000000a00 */
[----:B------:R-:W2:Y:S01]  /*00b0*/  LDCU.64 UR6, c[0x0][0x358] ;  /* 0x00006b00ff0677ac */ /* 0x000ea20008000a00 */
[----:B------:R-:W3:Y:S06]  /*00c0*/  LDCU.64 UR8, c[0x0][0x3b0] ;  /* 0x00007600ff0877ac */ /* 0x000eec0008000a00 */
[----:B------:R-:W4:Y:S01]  /*00d0*/  LDC.64 R36, c[0x0][0x3a0] ;  /* 0x0000e800ff247b82 */ /* 0x000f220000000a00 */
[----:B------:R-:W5:Y:S01]  /*00e0*/  LDCU.64 UR10, c[0x0][0x3a8] ;  /* 0x00007500ff0a77ac */ /* 0x000f620008000a00 */
[C---:B0-----:R-:W-:Y:S01]  /*00f0*/  LEA R40, P0, R0.reuse, UR4, 0x4 ;  /* 0x0000000400287c11 */ /* 0x041fe2000f8020ff */
[----:B------:R-:W0:Y:S03]  /*0100*/  LDCU UR4, c[0x0][0x380] ;  /* 0x00007000ff0477ac */ /* 0x000e260008000800 */
[----:B------:R-:W-:-:S05]  /*0110*/  LEA.HI.X R41, R0, UR5, RZ, 0x4, P0 ;  /* 0x0000000500297c11 */ /* 0x000fca00080f24ff */
[----:B--2---:R-:W2:Y:S01]  /*0120*/  LDG.E.128 R4, desc[UR6][R40.64] ;  /* 0x0000000628047981 */ /* 0x004ea2000c1e1d00 */
[----:B0-----:R-:W0:Y:S01]  /*0130*/  F2I.U64.TRUNC R10, UR4 ;  /* 0x00000004000a7d11 */ /* 0x001e22000820d800 */
[----:B---3--:R-:W-:Y:S01]  /*0140*/  UIADD3 UR4, UPT, UPT, UR8, -0x1, URZ ;  /* 0xffffffff08047890 */ /* 0x008fe2000fffe0ff */
[----:B0-----:R-:W-:Y:S01]  /*0150*/  HFMA2 R11, -RZ, RZ, 0, 0 ;  /* 0x00000000ff0b7431 */ /* 0x001fe200000001ff */
[----:B--2---:R-:W0:Y:S01]  /*0160*/  LDC R7, c[0x0][0x3b8] ;  /* 0x0000ee00ff077b82 */ /* 0x004e220000000800 */
[----:B------:R-:W-:Y:S01]  /*0170*/  FADD R12, RZ, R6 ;  /* 0x00000006ff0c7221 */ /* 0x000fe20000000000 */
[----:B------:R-:W-:Y:S01]  /*0180*/  FADD R14, R6, 1 ;  /* 0x3f800000060e7421 */ /* 0x000fe20000000000 */
[----:B------:R-:W-:Y:S01]  /*0190*/  FADD R8, R5, 1 ;  /* 0x3f80000005087421 */ /* 0x000fe20000000000 */
[----:B------:R-:W-:Y:S01]  /*01a0*/  FADD R28, RZ, R5 ;  /* 0x00000005ff1c7221 */ /* 0x000fe20000000000 */
[----:B------:R-:W-:Y:S01]  /*01b0*/  FADD R20, R4, 1 ;  /* 0x3f80000004147421 */ /* 0x000fe20000000000 */
[----:B------:R-:W-:Y:S01]  /*01c0*/  FADD R24, RZ, R4 ;  /* 0x00000004ff187221 */ /* 0x000fe20000000000 */
[----:B------:R-:W2:Y:S08]  /*01d0*/  F2I.U64.TRUNC R12, R12 ;  /* 0x0000000c000c7311 */ /* 0x000eb0000020d800 */
[----:B------:R-:W1:Y:S01]  /*01e0*/  F2I.U64.TRUNC R14, R14 ;  /* 0x0000000e000e7311 */ /* 0x000e62000020d800 */
[----:B--2---:R-:W-:-:S07]  /*01f0*/  MOV R13, RZ ;  /* 0x000000ff000d7202 */ /* 0x004fce0000000f00 */
[----:B------:R-:W2:Y:S01]  /*0200*/  F2I.U64.TRUNC R8, R8 ;  /* 0x0000000800087311 */ /* 0x000ea2000020d800 */
[----:B0-----:R-:W-:Y:S02]  /*0210*/  VIADDMNMX.U32 R7, R7, 0xffffffff, R10, PT ;  /* 0xffffffff07077846 */ /* 0x001fe4000380000a */
[----:B------:R-:W-:-:S03]  /*0220*/  VIMNMX.U32 R10, PT, PT, R12, UR4, PT ;  /* 0x000000040c0a7c48 */ /* 0x000fc6000bfe0000 */
[C---:B------:R-:W-:Y:S01]  /*0230*/  IMAD R17, R7.reuse, UR9, RZ ;  /* 0x0000000907117c24 */ /* 0x040fe2000f8e02ff */
[----:B-1----:R-:W-:Y:S01]  /*0240*/  IADD3 R15, PT, PT, R2, -0x1, RZ ;  /* 0xffffffff020f7810 */ /* 0x002fe20007ffe0ff */
[----:B------:R-:W0:Y:S01]  /*0250*/  F2I.U64.TRUNC R28, R28 ;  /* 0x0000001c001c7311 */ /* 0x000e22000020d800 */
[----:B------:R-:W-:Y:S01]  /*0260*/  IMAD.WIDE.U32 R10, R7, UR8, R10 ;  /* 0x00000008070a7c25 */ /* 0x000fe2000f8e000a */
[----:B------:R-:W-:Y:S01]  /*0270*/  VIMNMX.U32 R12, PT, PT, R14, UR4, PT ;  /* 0x000000040e0c7c48 */ /* 0x000fe2000bfe0000 */
[----:B------:R-:W1:Y:S03]  /*0280*/  LDCU.64 UR4, c[0x0][0x398] ;  /* 0x00007300ff0477ac */ /* 0x000e660008000a00 */
[----:B--2---:R-:W-:Y:S02]  /*0290*/  IADD3 R9, PT, PT, R11, R17, RZ ;  /* 0x000000110b097210 */ /* 0x004fe40007ffe0ff */
[----:B------:R-:W4:Y:S01]  /*02a0*/  F2I.U64.TRUNC R20, R20 ;  /* 0x0000001400147311 */ /* 0x000f22000020d800 */
[----:B------:R-:W-:Y:S01]  /*02b0*/  VIMNMX.U32 R14, PT, PT, R15, R8, PT ;  /* 0x000000080f0e7248 */ /* 0x000fe20003fe0000 */
[----:B------:R-:W-:-:S04]  /*02c0*/  IMAD.WIDE.U32 R12, R7, UR8, R12 ;  /* 0x00000008070c7c25 */ /* 0x000fc8000f8e000c */
[-C--:B------:R-:W-:Y:S01]  /*02d0*/  IMAD R0, R9, R2.reuse, RZ ;  /* 0x0000000209007224 */ /* 0x080fe200078e02ff */
[----:B0-----:R-:W-:Y:S01]  /*02e0*/  VIMNMX.U32 R28, PT, PT, R28, R15, PT ;  /* 0x0000000f1c1c7248 */ /* 0x001fe20003fe0000 */
[----:B------:R-:W0:Y:S01]  /*02f0*/  F2I.U64.TRUNC R24, R24 ;  /* 0x0000001800187311 */ /* 0x000e22000020d800 */
[----:B------:R-:W-:Y:S01]  /*0300*/  HFMA2 R29, -RZ, RZ, 0, 0 ;  /* 0x00000000ff1d7431 */ /* 0x000fe200000001ff */
[----:B------:R-:W-:Y:S01]  /*0310*/  MOV R15, RZ ;  /* 0x000000ff000f7202 */ /* 0x000fe20000000f00 */
[C---:B------:R-:W-:Y:S01]  /*0320*/  IMAD R11, R10.reuse, R3, R0 ;  /* 0x000000030a0b7224 */ /* 0x040fe200078e0200 */
[----:B------:R-:W-:Y:S01]  /*0330*/  IADD3 R7, PT, PT, R17, R13, RZ ;  /* 0x0000000d11077210 */ /* 0x000fe20007ffe0ff */
[----:B------:R-:W-:Y:S01]  /*0340*/  IMAD.WIDE.U32 R8, R10, R2, R14 ;  /* 0x000000020a087225 */ /* 0x000fe200078e000e */
[----:B----4-:R-:W-:-:S03]  /*0350*/  IADD3 R21, PT, PT, R36, -0x1, RZ ;  /* 0xffffffff24157810 */ /* 0x010fc60007ffe0ff */
[----:B------:R-:W-:Y:S01]  /*0360*/  IMAD.WIDE.U32 R16, R10, R2, R28 ;  /* 0x000000020a107225 */ /* 0x000fe200078e001c */
[----:B------:R-:W-:Y:S02]  /*0370*/  IADD3 R9, PT, PT, R11, R9, RZ ;  /* 0x000000090b097210 */ /* 0x000fe40007ffe0ff */
[----:B------:R-:W-:Y:S01]  /*0380*/  VIMNMX.U32 R20, PT, PT, R21, R20, PT ;  /* 0x0000001415147248 */ /* 0x000fe20003fe0000 */
[----:B0-----:R-:W-:Y:S01]  /*0390*/  HFMA2 R25, -RZ, RZ, 0, 0 ;  /* 0x00000000ff197431 */ /* 0x001fe200000001ff */
[----:B------:R-:W-:Y:S01]  /*03a0*/  VIMNMX.U32 R24, PT, PT, R24, R21, PT ;  /* 0x0000001518187248 */ /* 0x000fe20003fe0000 */
[----:B------:R-:W-:Y:S01]  /*03b0*/  IMAD R9, R9, R36, RZ ;  /* 0x0000002409097224 */ /* 0x000fe200078e02ff */
[----:B------:R-:W-:Y:S01]  /*03c0*/  IADD3 R11, PT, PT, R17, R11, RZ ;  /* 0x0000000b110b7210 */ /* 0x000fe20007ffe0ff */
[----:B------:R-:W-:Y:S01]  /*03d0*/  IMAD R7, R7, R2, RZ ;  /* 0x0000000207077224 */ /* 0x000fe200078e02ff */
[----:B------:R-:W-:Y:S01]  /*03e0*/  MOV R21, RZ ;  /* 0x000000ff00157202 */ /* 0x000fe20000000f00 */
[----:B------:R-:W-:-:S02]  /*03f0*/  IMAD R17, R8, R37, R9 ;  /* 0x0000002508117224 */ /* 0x000fc400078e0209 */
[-C--:B------:R-:W-:Y:S02]  /*0400*/  IMAD R0, R11, R36.reuse, RZ ;  /* 0x000000240b007224 */ /* 0x080fe400078e02ff */
[----:B------:R-:W-:-:S04]  /*0410*/  IMAD.WIDE.U32 R22, R8, R36, R20 ;  /* 0x0000002408167225 */ /* 0x000fc800078e0014 */
[----:B------:R-:W-:Y:S01]  /*0420*/  IMAD.WIDE.U32 R10, R8, R36, R24 ;  /* 0x00000024080a7225 */ /* 0x000fe200078e0018 */
[----:B------:R-:W-:Y:S02]  /*0430*/  IADD3 R9, PT, PT, R23, R17, RZ ;  /* 0x0000001117097210 */ /* 0x000fe40007ffe0ff */
[----:B-1----:R-:W-:Y:S01]  /*0440*/  LEA R8, P1, R22, UR4, 0x4 ;  /* 0x0000000416087c11 */ /* 0x002fe2000f8220ff */
[-C--:B------:R-:W-:Y:S01]  /*0450*/  IMAD.WIDE.U32 R28, R12, R2.reuse, R28 ;  /* 0x000000020c1c7225 */ /* 0x080fe200078e001c */
[----:B------:R-:W-:Y:S02]  /*0460*/  IADD3 R17, PT, PT, R17, R11, RZ ;  /* 0x0000000b11117210 */ /* 0x000fe40007ffe0ff */
[----:B------:R-:W-:Y:S01]  /*0470*/  LEA.HI.X R9, R22, UR5, R9, 0x4, P1 ;  /* 0x0000000516097c11 */ /* 0x000fe200088f2409 */
[C---:B------:R-:W-:Y:S02]  /*0480*/  IMAD R7, R12.reuse, R3, R7 ;  /* 0x000000030c077224 */ /* 0x040fe400078e0207 */
[----:B------:R-:W-:-:S03]  /*0490*/  IMAD.WIDE.U32 R14, R12, R2, R14 ;  /* 0x000000020c0e7225 */ /* 0x000fc600078e000e */
[----:B------:R-:W-:Y:S01]  /*04a0*/  IADD3 R11, PT, PT, R29, R7, RZ ;  /* 0x000000071d0b7210 */ /* 0x000fe20007ffe0ff */
[----:B------:R-:W-:Y:S01]  /*04b0*/  IMAD.WIDE.U32 R18, R16, R36, R24 ;  /* 0x0000002410127225 */ /* 0x000fe200078e0018 */
[----:B------:R-:W-:-:S03]  /*04c0*/  IADD3 R7, PT, PT, R7, R15, RZ ;  /* 0x0000000f07077210 */ /* 0x000fc60007ffe0ff */
[-C--:B------:R-:W-:Y:S01]  /*04d0*/  IMAD R23, R11, R36.reuse, RZ ;  /* 0x000000240b177224 */ /* 0x080fe200078e02ff */
[----:B------:R-:W-:Y:S01]  /*04e0*/  LEA R12, P0, R18, UR4, 0x4 ;  /* 0x00000004120c7c11 */ /* 0x000fe2000f8020ff */
[----:B------:R-:W-:Y:S01]  /*04f0*/  IMAD R13, R16, R37, R0 ;  /* 0x00000025100d7224 */ /* 0x000fe200078e0200 */
[----:B------:R-:W-:Y:S01]  /*0500*/  LEA R16, P2, R10, UR4, 0x4 ;  /* 0x000000040a107c11 */ /* 0x000fe2000f8420ff */
[----:B------:R-:W-:-:S03]  /*0510*/  IMAD.WIDE.U32 R30, R28, R36, R24 ;  /* 0x000000241c1e7225 */ /* 0x000fc600078e0018 */
[----:B------:R-:W-:Y:S01]  /*0520*/  IADD3 R13, PT, PT, R19, R13, RZ ;  /* 0x0000000d130d7210 */ /* 0x000fe20007ffe0ff */
[----:B------:R-:W-:Y:S01]  /*0530*/  IMAD R23, R28, R37, R23 ;  /* 0x000000251c177224 */ /* 0x000fe200078e0217 */
[----:B------:R-:W-:Y:S01]  /*0540*/  LEA.HI.X R17, R10, UR5, R17, 0x4, P2 ;  /* 0x000000050a117c11 */ /* 0x000fe200090f2411 */
[-C--:B------:R-:W-:Y:S01]  /*0550*/  IMAD.WIDE.U32 R28, R28, R36.reuse, R20 ;  /* 0x000000241c1c7225 */ /* 0x080fe200078e0014 */
[----:B------:R-:W-:Y:S01]  /*0560*/  LEA.HI.X R13, R18, UR5, R13, 0x4, P0 ;  /* 0x00000005120d7c11 */ /* 0x000fe200080f240d */
[----:B------:R-:W2:Y:S02]  /*0570*/  LDG.E.128 R8, desc[UR6][R8.64] ;  /* 0x0000000608087981 */ /* 0x000ea4000c1e1d00 */
[-C--:B------:R-:W-:Y:S01]  /*0580*/  IMAD R7, R7, R36.reuse, RZ ;  /* 0x0000002407077224 */ /* 0x080fe200078e02ff */
[----:B------:R-:W-:Y:S01]  /*0590*/  LEA R22, P1, R28, UR4, 0x4 ;  /* 0x000000041c167c11 */ /* 0x000fe2000f8220ff */
[CC--:B------:R-:W-:Y:S01]  /*05a0*/  IMAD.WIDE.U32 R20, R14.reuse, R36.reuse, R20 ;  /* 0x000000240e147225 */ /* 0x0c0fe200078e0014 */
[----:B------:R-:W-:Y:S01]  /*05b0*/  IADD3 R27, PT, PT, R23, R29, RZ ;  /* 0x0000001d171b7210 */ /* 0x000fe20007ffe0ff */
[----:B------:R-:W3:Y:S02]  /*05c0*/  LDG.E.128 R16, desc[UR6][R16.64] ;  /* 0x0000000610107981 */ /* 0x000ee4000c1e1d00 */
[C---:B------:R-:W-:Y:S01]  /*05d0*/  IMAD R7, R14.reuse, R37, R7 ;  /* 0x000000250e077224 */ /* 0x040fe200078e0207 */
[----:B------:R-:W-:Y:S01]  /*05e0*/  IADD3 R29, PT, PT, R31, R23, RZ ;  /* 0x000000171f1d7210 */ /* 0x000fe20007ffe0ff */
[----:B------:R-:W-:Y:S01]  /*05f0*/  IMAD.WIDE.U32 R24, R14, R36, R24 ;  /* 0x000000240e187225 */ /* 0x000fe200078e0018 */
[----:B------:R-:W-:Y:S01]  /*0600*/  LEA R26, P0, R30, UR4, 0x4 ;  /* 0x000000041e1a7c11 */ /* 0x000fe2000f8020ff */
[----:B------:R-:W3:Y:S01]  /*0610*/  LDG.E.128 R12, desc[UR6][R12.64] ;  /* 0x000000060c0c7981 */ /* 0x000ee2000c1e1d00 */
[----:B------:R-:W-:-:S02]  /*0620*/  LEA.HI.X R23, R28, UR5, R27, 0x4, P1 ;  /* 0x000000051c177c11 */ /* 0x000fc400088f241b */
[----:B------:R-:W-:Y:S02]  /*0630*/  LEA R28, P1, R20, UR4, 0x4 ;  /* 0x00000004141c7c11 */ /* 0x000fe4000f8220ff */
[----:B------:R-:W-:Y:S02]  /*0640*/  IADD3 R21, PT, PT, R7, R21, RZ ;  /* 0x0000001507157210 */ /* 0x000fe40007ffe0ff */
[----:B------:R-:W-:Y:S02]  /*0650*/  LEA.HI.X R27, R30, UR5, R29, 0x4, P0 ;  /* 0x000000051e1b7c11 */ /* 0x000fe400080f241d */
[----:B------:R-:W-:Y:S02]  /*0660*/  LEA R32, P0, R24, UR4, 0x4 ;  /* 0x0000000418207c11 */ /* 0x000fe4000f8020ff */
[----:B------:R-:W-:Y:S02]  /*0670*/  IADD3 R7, PT, PT, R25, R7, RZ ;  /* 0x0000000719077210 */ /* 0x000fe40007ffe0ff */
[----:B------:R-:W-:-:S02]  /*0680*/  LEA.HI.X R29, R20, UR5, R21, 0x4, P1 ;  /* 0x00000005141d7c11 */ /* 0x000fc400088f2415 */
[----:B------:R-:W-:Y:S01]  /*0690*/  LEA.HI.X R33, R24, UR5, R7, 0x4, P0 ;  /* 0x0000000518217c11 */ /* 0x000fe200080f2407 */
[----:B------:R-:W4:Y:S01]  /*06a0*/  LDG.E.128 R20, desc[UR6][R22.64] ;  /* 0x0000000616147981 */ /* 0x000f22000c1e1d00 */
[----:B------:R-:W0:Y:S01]  /*06b0*/  F2I.U64.TRUNC R44, R4 ;  /* 0x00000004002c7311 */ /* 0x000e22000020d800 */
[----:B------:R-:W1:Y:S02]  /*06c0*/  LDCU.64 UR4, c[0x0][0x3a0] ;  /* 0x00007400ff0477ac */ /* 0x000e640008000a00 */
[----:B------:R-:W5:Y:S04]  /*06d0*/  LDG.E.128 R28, desc[UR6][R28.64] ;  /* 0x000000061c1c7981 */ /* 0x000f68000c1e1d00 */
[----:B------:R-:W5:Y:S04]  /*06e0*/  LDG.E.128 R32, desc[UR6][R32.64] ;  /* 0x0000000620207981 */ /* 0x000f68000c1e1d00 */
[----:B------:R-:W5:Y:S01]  /*06f0*/  LDG.E.128 R24, desc[UR6][R26.64] ;  /* 0x000000061a187981 */ /* 0x000f62000c1e1d00 */
[----:B------:R-:W1:Y:S08]  /*0700*/  F2I.U64.TRUNC R42, R5 ;  /* 0x00000005002a7311 */ /* 0x000e70000020d800 */
[----:B0-----:R-:W0:Y:S08]  /*0710*/  I2F.U64 R7, R44 ;  /* 0x0000002c00077312 */ /* 0x001e300000301000 */
[----:B------:R-:W0:Y:S08]  /*0720*/  F2I.U64.TRUNC R38, R6 ;  /* 0x0000000600267311 */ /* 0x000e30000020d800 */
[----:B-1----:R-:W1:Y:S01]  /*0730*/  I2F.U64 R42, R42 ;  /* 0x0000002a002a7312 */ /* 0x002e620000301000 */
[----:B0-----:R-:W-:-:S07]  /*0740*/  FADD R7, R4, -R7 ;  /* 0x8000000704077221 */ /* 0x001fce0000000000 */
[----:B------:R-:W0:Y:S01]  /*0750*/  I2F.U64 R39, R38 ;  /* 0x0000002600277312 */ /* 0x000e220000301000 */
[----:B-1----:R-:W-:Y:S01]  /*0760*/  FADD R0, R5, -R42 ;  /* 0x8000002a05007221 */ /* 0x002fe20000000000 */
[----:B0-----:R-:W-:Y:S01]  /*0770*/  FADD R39, R6, -R39 ;  /* 0x8000002706277221 */ /* 0x001fe20000000000 */
[C---:B--2---:R-:W-:Y:S01]  /*0780*/  FMUL R8, R7.reuse, R8 ;  /* 0x0000000807087220 */ /* 0x044fe20000400000 */
[----:B------:R-:W-:-:S04]  /*0790*/  FADD R11, -R7, 1 ;  /* 0x3f800000070b7421 */ /* 0x000fc80000000100 */
[--C-:B---3--:R-:W-:Y:S01]  /*07a0*/  FFMA R15, R11, R16, R8.reuse ;  /* 0x000000100b0f7223 */ /* 0x108fe20000000008 */
[----:B------:R-:W-:Y:S01]  /*07b0*/  FFMA R12, R12, R11, R8 ;  /* 0x0000000b0c0c7223 */ /* 0x000fe20000000008 */
[C---:B----4-:R-:W-:Y:S01]  /*07c0*/  FMUL R20, R7.reuse, R20 ;  /* 0x0000001407147220 */ /* 0x050fe20000400000 */
[----:B-----5:R-:W-:Y:S01]  /*07d0*/  FMUL R19, R7, R28 ;  /* 0x0000001c07137220 */ /* 0x020fe20000400000 */
[----:B------:R-:W-:-:S03]  /*07e0*/  FMUL R23, R0, R15 ;  /* 0x0000000f00177220 */ /* 0x000fc60000400000 */
[----:B------:R-:W-:Y:S01]  /*07f0*/  FFMA R19, R11, R32, R19 ;  /* 0x000000200b137223 */ /* 0x000fe20000000013 */
[C---:B------:R-:W-:Y:S01]  /*0800*/  FADD R15, -R0.reuse, 1 ;  /* 0x3f800000000f7421 */ /* 0x040fe20000000100 */
[----:B------:R-:W-:Y:S01]  /*0810*/  FMUL R8, R7, R29 ;  /* 0x0000001d07087220 */ /* 0x000fe20000400000 */
[C---:B------:R-:W-:Y:S01]  /*0820*/  FFMA R24, R11.reuse, R24, R20 ;  /* 0x000000180b187223 */ /* 0x040fe20000000014 */
[----:B------:R-:W-:Y:S02]  /*0830*/  FMUL R19, R0, R19 ;  /* 0x0000001300137220 */ /* 0x000fe40000400000 */
[----:B------:R-:W-:Y:S02]  /*0840*/  FFMA R33, R11, R33, R8 ;  /* 0x000000210b217223 */ /* 0x000fe40000000008 */
[----:B------:R-:W-:Y:S01]  /*0850*/  FFMA R24, R24, R15, R19 ;  /* 0x0000000f18187223 */ /* 0x000fe20000000013 */
[C---:B------:R-:W-:Y:S01]  /*0860*/  FMUL R8, R7.reuse, R9 ;  /* 0x0000000907087220 */ /* 0x040fe20000400000 */
[----:B------:R-:W-:Y:S01]  /*0870*/  FFMA R12, R12, R15, R23 ;  /* 0x0000000f0c0c7223 */ /* 0x000fe20000000017 */
[----:B------:R-:W-:Y:S01]  /*0880*/  FMUL R16, R7, R21 ;  /* 0x0000001507107220 */ /* 0x000fe20000400000 */
[C---:B------:R-:W-:Y:S01]  /*0890*/  FADD R9, -R39.reuse, 1 ;  /* 0x3f80000027097421 */ /* 0x040fe20000000100 */
[----:B------:R-:W-:Y:S01]  /*08a0*/  FMUL R19, R39, R24 ;  /* 0x0000001827137220 */ /* 0x000fe20000400000 */
[C---:B------:R-:W-:Y:S01]  /*08b0*/  FFMA R17, R11.reuse, R17, R8 ;  /* 0x000000110b117223 */ /* 0x040fe20000000008 */
[----:B------:R-:W-:Y:S01]  /*08c0*/  FFMA R16, R11, R25, R16 ;  /* 0x000000190b107223 */ /* 0x000fe20000000010 */
[----:B------:R-:W-:Y:S01]  /*08d0*/  FMUL R20, R0, R33 ;  /* 0x0000002100147220 */ /* 0x000fe20000400000 */
[----:B------:R-:W-:Y:S01]  /*08e0*/  FFMA R19, R12, R9, R19 ;  /* 0x000000090c137223 */ /* 0x000fe20000000013 */
[----:B------:R-:W-:Y:S01]  /*08f0*/  FFMA R8, R13, R11, R8 ;  /* 0x0000000b0d087223 */ /* 0x000fe20000000008 */
[----:B------:R-:W-:Y:S01]  /*0900*/  FMUL R17, R0, R17 ;  /* 0x0000001100117220 */ /* 0x000fe20000400000 */
[----:B------:R-:W-:Y:S01]  /*0910*/  FFMA R16, R15, R16, R20 ;  /* 0x000000100f107223 */ /* 0x000fe20000000014 */
[----:B------:R-:W-:-:S02]  /*0920*/  FFMA R4, R19, 0.050000000745058059692, R4 ;  /* 0x3d4ccccd13047823 */ /* 0x000fc40000000004 */
[----:B------:R-:W-:Y:S01]  /*0930*/  FFMA R8, R15, R8, R17 ;  /* 0x000000080f087223 */ /* 0x000fe20000000011 */
[----:B------:R-:W-:Y:S02]  /*0940*/  FMUL R16, R39, R16 ;  /* 0x0000001027107220 */ /* 0x000fe40000400000 */
[----:B------:R-:W-:Y:S01]  /*0950*/  FSETP.GEU.AND P0, PT, R4, RZ, PT ;  /* 0x000000ff0400720b */ /* 0x000fe20003f0e000 */
[----:B------:R-:W0:Y:S01]  /*0960*/  I2F.U64 R17, UR4 ;  /* 0x0000000400117d12 */ /* 0x000e220008301000 */
[----:B------:R-:W-:Y:S01]  /*0970*/  FFMA R8, R9, R8, R16 ;  /* 0x0000000809087223 */ /* 0x000fe20000000010 */
[C---:B------:R-:W-:Y:S01]  /*0980*/  FMUL R30, R7.reuse, R30 ;  /* 0x0000001e071e7220 */ /* 0x040fe20000400000 */
[----:B------:R-:W-:Y:S01]  /*0990*/  FMUL R13, R7, R10 ;  /* 0x0000000a070d7220 */ /* 0x000fe20000400000 */
[----:B------:R-:W1:Y:S01]  /*09a0*/  LDCU.64 UR4, c[0x0][0x3b0] ;  /* 0x00007600ff0477ac */ /* 0x000e620008000a00 */
[----:B------:R-:W-:-:S05]  /*09b0*/  FFMA R5, R8, 0.050000000745058059692, R5 ;  /* 0x3d4ccccd08057823 */ /* 0x000fca0000000005 */
[----:B------:R2:W-:Y:S01]  /*09c0*/  STG.E.64 desc[UR6][R40.64], R4 ;  /* 0x0000000428007986 */ /* 0x0005e2000c101b06 */
[----:B------:R-:W-:Y:S01]  /*09d0*/  FSETP.GEU.AND P2, PT, R5, RZ, PT ;  /* 0x000000ff0500720b */ /* 0x000fe20003f4e000 */
[----:B------:R-:W-:Y:S01]  /*09e0*/  FFMA R19, R11, R34, R30 ;  /* 0x000000220b137223 */ /* 0x000fe2000000001e */
[----:B------:R-:W3:Y:S01]  /*09f0*/  I2F.U64 R8, UR10 ;  /* 0x0000000a00087d12 */ /* 0x000ee20008301000 */
[----:B--2---:R-:W-:-:S04]  /*0a00*/  @!P0 MOV R4, RZ ;  /* 0x000000ff00048202 */ /* 0x004fc80000000f00 */
[----:B0-----:R-:W-:Y:S01]  /*0a10*/  FSETP.GT.AND P1, PT, R4, R17, PT ;  /* 0x000000110400720b */ /* 0x001fe20003f24000 */
[----:B------:R-:W-:Y:S01]  /*0a20*/  FMUL R17, R7, R22 ;  /* 0x0000001607117220 */ /* 0x000fe20000400000 */
[C---:B------:R-:W-:Y:S01]  /*0a30*/  FFMA R7, R11.reuse, R18, R13 ;  /* 0x000000120b077223 */ /* 0x040fe2000000000d */
[----:B------:R-:W-:Y:S02]  /*0a40*/  FMUL R4, R0, R19 ;  /* 0x0000001300047220 */ /* 0x000fe40000400000 */
[----:B------:R-:W-:Y:S01]  /*0a50*/  FFMA R26, R11, R26, R17 ;  /* 0x0000001a0b1a7223 */ /* 0x000fe20000000011 */
[----:B------:R-:W-:Y:S01]  /*0a60*/  FFMA R14, R14, R11, R13 ;  /* 0x0000000b0e0e7223 */ /* 0x000fe2000000000d */
[----:B------:R-:W-:Y:S02]  /*0a70*/  FMUL R0, R0, R7 ;  /* 0x0000000700007220 */ /* 0x000fe40000400000 */
[C---:B------:R-:W-:Y:S01]  /*0a80*/  FFMA R4, R15.reuse, R26, R4 ;  /* 0x0000001a0f047223 */ /* 0x040fe20000000004 */
[----:B------:R-:W-:Y:S01]  /*0a90*/  @!P2 MOV R5, RZ ;  /* 0x000000ff0005a202 */ /* 0x000fe20000000f00 */
[----:B------:R-:W-:-:S02]  /*0aa0*/  FFMA R0, R15, R14, R0 ;  /* 0x0000000e0f007223 */ /* 0x000fc40000000000 */
[----:B------:R-:W-:Y:S01]  /*0ab0*/  FMUL R4, R39, R4 ;  /* 0x0000000427047220 */ /* 0x000fe20000400000 */
[----:B---3--:R-:W-:-:S03]  /*0ac0*/  FSETP.GT.AND P3, PT, R5, R8, PT ;  /* 0x000000080500720b */ /* 0x008fc60003f64000 */
[----:B------:R-:W-:Y:S01]  /*0ad0*/  FFMA R9, R9, R0, R4 ;  /* 0x0000000009097223 */ /* 0x000fe20000000004 */
[----:B------:R-:W-:-:S03]  /*0ae0*/  @P1 IADD3 R36, P4, PT, R36, -0x1, RZ ;  /* 0xffffffff24241810 */ /* 0x000fc60007f9e0ff */
[----:B------:R-:W-:Y:S01]  /*0af0*/  FFMA R9, R9, 0.050000000745058059692, R6 ;  /* 0x3d4ccccd09097823 */ /* 0x000fe20000000006 */
[----:B------:R-:W-:Y:S01]  /*0b00*/  @P1 IADD3.X R37, PT, PT, R37, -0x1, RZ, P4, !PT ;  /* 0xffffffff25251810 */ /* 0x000fe200027fe4ff */
[----:B-1----:R-:W0:Y:S03]  /*0b10*/  I2F.U64 R0, UR4 ;  /* 0x0000000400007d12 */ /* 0x002e260008301000 */
[----:B------:R-:W-:Y:S02]  /*0b20*/  FSETP.GEU.AND P4, PT, R9, RZ, PT ;  /* 0x000000ff0900720b */ /* 0x000fe40003f8e000 */
[----:B------:R-:W-:-:S04]  /*0b30*/  @P3 IADD3 R2, P5, PT, R2, -0x1, RZ ;  /* 0xffffffff02023810 */ /* 0x000fc80007fbe0ff */
[----:B------:R-:W-:Y:S01]  /*0b40*/  @P3 IADD3.X R3, PT, PT, R3, -0x1, RZ, P5, !PT ;  /* 0xffffffff03033810 */ /* 0x000fe20002ffe4ff */
[----:B------:R1:W-:Y:S01]  /*0b50*/  STG.E desc[UR6][R40.64+0x8], R9 ;  /* 0x0000080928007986 */ /* 0x0003e2000c101906 */
[----:B------:R-:W2:Y:S08]  /*0b60*/  @P1 I2F.U64 R37, R36 ;  /* 0x0000002400251312 */ /* 0x000eb00000301000 */
[----:B------:R-:W3:Y:S01]  /*0b70*/  @P3 I2F.U64 R3, R2 ;  /* 0x0000000200033312 */ /* 0x000ee20000301000 */
[----:B-1----:R-:W-:-:S04]  /*0b80*/  @!P4 MOV R9, RZ ;  /* 0x000000ff0009c202 */ /* 0x002fc80000000f00 */
[----:B0-----:R-:W-:Y:S01]  /*0b90*/  FSETP.GT.AND P5, PT, R9, R0, PT ;  /* 0x000000000900720b */ /* 0x001fe20003fa4000 */
[----:B------:R0:W-:Y:S04]  /*0ba0*/  @!P0 STG.E desc[UR6][R40.64], RZ ;  /* 0x000000ff28008986 */ /* 0x0001e8000c101906 */
[----:B------:R0:W-:Y:S04]  /*0bb0*/  @!P2 STG.E desc[UR6][R40.64+0x4], RZ ;  /* 0x000004ff2800a986 */ /* 0x0001e8000c101906 */
[----:B--2---:R0:W-:Y:S04]  /*0bc0*/  @P1 STG.E desc[UR6][R40.64], R37 ;  /* 0x0000002528001986 */ /* 0x0041e8000c101906 */
[----:B---3--:R0:W-:Y:S04]  /*0bd0*/  @P3 STG.E desc[UR6][R40.64+0x4], R3 ;  /* 0x0000040328003986 */ /* 0x0081e8000c101906 */
[----:B------:R0:W-:Y:S01]  /*0be0*/  @!P4 STG.E desc[UR6][R40.64+0x8], RZ ;  /* 0x000008ff2800c986 */ /* 0x0001e2000c101906 */
[----:B------:R-:W-:Y:S05]  /*0bf0*/  @!P5 EXIT ;  /* 0x000000000000d94d */ /* 0x000fea0003800000 */
[----:B------:R-:W-:-:S04]  /*0c00*/  UIADD3 UR4, UP0, UPT, UR8, -0x1, URZ ;  /* 0xffffffff08047890 */ /* 0x000fc8000ff1e0ff */
[----:B------:R-:W-:-:S09]  /*0c10*/  UIADD3.X UR5, UPT, UPT, UR9, -0x1, URZ, UP0, !UPT ;  /* 0xffffffff09057890 */ /* 0x000fd200087fe4ff */
[----:B0-----:R-:W0:Y:S02]  /*0c20*/  I2F.U64 R3, UR4 ;  /* 0x0000000400037d12 */ /* 0x001e240008301000 */
[----:B0-----:R-:W-:Y:S01]  /*0c30*/  STG.E desc[UR6][R40.64+0x8], R3 ;  /* 0x0000080328007986 */ /* 0x001fe2000c101906 */
[----:B------:R-:W-:Y:S05]  /*0c40*/  EXIT ;  /* 0x000000000000794d */ /* 0x000fea0003800000 */
.L_x_0:
[----:B------:R-:W-:-:S00]  /*0c50*/  BRA `(.L_x_0) ;  /* 0xfffffffc00fc7947 */ /* 0x000fc0000383ffff */
[----:B------:R-:W-:-:S00]  /*0c60*/  NOP ;  /* 0x0000000000007918 */ /* 0x000fc00000000000 */
        /* <DEDUP_REMOVED lines=9> */
.L_x_1:


//--------------------- .nv.shared.reserved.0     --------------------------
	.section	.nv.shared.reserved.0,"aw",@nobits
	.weak		__nv_reservedSMEM_offset_0_alias
	.size		__nv_reservedSMEM_offset_0_alias, 0, 64
	.other		__nv_reservedSMEM_offset_0_alias,@"STO_CUDA_RESERVED_SHARED STV_DEFAULT"
__nv_reservedSMEM_offset_0_alias:
	.zero		0
	.zero		64


//--------------------- .nv.constant0._Z16advect_particlesfP6float4mS0_mmmm --------------------------
	.section	.nv.constant0._Z16advect_particlesfP6float4mS0_mmmm,"a",@progbits
	.sectionflags	@""
	.align	4
.nv.constant0._Z16advect_particlesfP6float4mS0_mmmm:
	.zero		960


//--------------------- SYMBOLS --------------------------

	.type		.nv.reservedSmem.offset0,@object
	.size		.nv.reservedSmem.offset0,0x4
